	.target	sm_120a

	.elftype	@"ET_EXEC"


//--------------------- .note.nv.tkinfo           --------------------------
	.section	.note.nv.tkinfo,"",@"SHT_NOTE"
	.sectionflags	@"SHF_NOTE_NV_TKINFO"
	.tkinfo
        /*0018*/ 	.word	0x00000080
        /*0030*/ 	.string	""
        /*0030*/ 	.string	"ptxas"
        /*0030*/ 	.string	"Cuda compilation tools, release 12.8, V12.8.93"
        /*0030*/ 	.string	"Build cuda_12.8.r12.8/compiler.35583870_0"
        /*0030*/ 	.string	"-v  -lineinfo  -arch sm_120a "



//--------------------- .note.nv.cuver            --------------------------
	.section	.note.nv.cuver,"",@"SHT_NOTE"
	.sectionflags	@"SHF_NOTE_NV_CUVER"
        /*0018*/ 	.short	0x0001
        /*001a*/ 	.short	0x0078
        /*001c*/ 	.short	0x0001
        /*001e*/ 	.short	0x0000
        /*0020*/ 	.short	0x0001
        /*0022*/ 	.short	0x0000


//--------------------- .nv.info                  --------------------------
	.section	.nv.info,"",@"SHT_CUDA_INFO"
	.align	4


	//----- nvinfo : EIATTR_REGCOUNT
	.align		4
        /*0000*/ 	.byte	0x04, 0x2f
        /*0002*/ 	.short	(.L_1 - .L_0)
	.align		4
.L_0:
        /*0004*/ 	.word	index@(triton_poi_fused__scaled_mm__to_copy_ones_7)
        /*0008*/ 	.word	0x0000000d


	//----- nvinfo : EIATTR_FRAME_SIZE
	.align		4
.L_1:
        /*000c*/ 	.byte	0x04, 0x11
        /*000e*/ 	.short	(.L_3 - .L_2)
	.align		4
.L_2:
        /*0010*/ 	.word	index@(triton_poi_fused__scaled_mm__to_copy_ones_7)
        /*0014*/ 	.word	0x00000000


	//----- nvinfo : EIATTR_MIN_STACK_SIZE
	.align		4
.L_3:
        /*0018*/ 	.byte	0x04, 0x12
        /*001a*/ 	.short	(.L_5 - .L_4)
	.align		4
.L_4:
        /*001c*/ 	.word	index@(triton_poi_fused__scaled_mm__to_copy_ones_7)
        /*0020*/ 	.word	0x00000000
.L_5:


//--------------------- .nv.info.triton_poi_fused__scaled_mm__to_copy_ones_7 --------------------------
	.section	.nv.info.triton_poi_fused__scaled_mm__to_copy_ones_7,"",@"SHT_CUDA_INFO"
	.sectionflags	@""
	.align	4


	//----- nvinfo : EIATTR_CUDA_API_VERSION
	.align		4
        /*0000*/ 	.byte	0x04, 0x37
        /*0002*/ 	.short	(.L_7 - .L_6)
.L_6:
        /*0004*/ 	.word	0x00000080


	//----- nvinfo : EIATTR_KPARAM_INFO
	.align		4
.L_7:
        /*0008*/ 	.byte	0x04, 0x17
        /*000a*/ 	.short	(.L_9 - .L_8)
.L_8:
        /*000c*/ 	.word	0x00000000
        /*0010*/ 	.short	0x0004
        /*0012*/ 	.short	0x0020
        /*0014*/ 	.byte	0x00, 0xf4, 0x21, 0x00


	//----- nvinfo : EIATTR_KPARAM_INFO
	.align		4
.L_9:
        /*0018*/ 	.byte	0x04, 0x17
        /*001a*/ 	.short	(.L_11 - .L_10)
.L_10:
        /*001c*/ 	.word	0x00000000
        /*0020*/ 	.short	0x0003
        /*0022*/ 	.short	0x0018
        /*0024*/ 	.byte	0x00, 0xf0, 0x11, 0x00


	//----- nvinfo : EIATTR_KPARAM_INFO
	.align		4
.L_11:
        /*0028*/ 	.byte	0x04, 0x17
        /*002a*/ 	.short	(.L_13 - .L_12)
.L_12:
        /*002c*/ 	.word	0x00000000
        /*0030*/ 	.short	0x0002
        /*0032*/ 	.short	0x0010
        /*0034*/ 	.byte	0x00, 0xf4, 0x21, 0x00


	//----- nvinfo : EIATTR_KPARAM_INFO
	.align		4
.L_13:
        /*0038*/ 	.byte	0x04, 0x17
        /*003a*/ 	.short	(.L_15 - .L_14)
.L_14:
        /*003c*/ 	.word	0x00000000
        /*0040*/ 	.short	0x0001
        /*0042*/ 	.short	0x0008
        /*0044*/ 	.byte	0x00, 0xf4, 0x21, 0x00


	//----- nvinfo : EIATTR_KPARAM_INFO
	.align		4
.L_15:
        /*0048*/ 	.byte	0x04, 0x17
        /*004a*/ 	.short	(.L_17 - .L_16)
.L_16:
        /*004c*/ 	.word	0x00000000
        /*0050*/ 	.short	0x0000
        /*0052*/ 	.short	0x0000
        /*0054*/ 	.byte	0x00, 0xf4, 0x21, 0x00


	//----- nvinfo : EIATTR_SPARSE_MMA_MASK
	.align		4
.L_17:
        /*0058*/ 	.byte	0x03, 0x50
        /*005a*/ 	.short	0x0000


	//----- nvinfo : EIATTR_MAXREG_COUNT
	.align		4
        /*005c*/ 	.byte	0x03, 0x1b
        /*005e*/ 	.short	0x00ff


	//----- nvinfo : EIATTR_VRC_CTA_INIT_COUNT
	.align		4
        /*0060*/ 	.byte	0x02, 0x4a
	.zero		1
	.zero		1


	//----- nvinfo : EIATTR_EXIT_INSTR_OFFSETS
	.align		4
        /*0064*/ 	.byte	0x04, 0x1c
        /*0066*/ 	.short	(.L_19 - .L_18)


	//   ....[0]....
.L_18:
        /*0068*/ 	.word	0x00000260


	//----- nvinfo : EIATTR_REQNTID
	.align		4
.L_19:
        /*006c*/ 	.byte	0x04, 0x10
        /*006e*/ 	.short	(.L_21 - .L_20)
.L_20:
        /*0070*/ 	.word	0x00000100
        /*0074*/ 	.word	0x00000001
        /*0078*/ 	.word	0x00000001


	//----- nvinfo : EIATTR_CBANK_PARAM_SIZE
	.align		4
.L_21:
        /*007c*/ 	.byte	0x03, 0x19
        /*007e*/ 	.short	0x0028


	//----- nvinfo : EIATTR_PARAM_CBANK
	.align		4
        /*0080*/ 	.byte	0x04, 0x0a
        /*0082*/ 	.short	(.L_23 - .L_22)
	.align		4
.L_22:
        /*0084*/ 	.word	index@(.nv.constant0.triton_poi_fused__scaled_mm__to_copy_ones_7)
        /*0088*/ 	.short	0x0380
        /*008a*/ 	.short	0x0028


	//----- nvinfo : EIATTR_SW_WAR
	.align		4
.L_23:
        /*008c*/ 	.byte	0x04, 0x36
        /*008e*/ 	.short	(.L_25 - .L_24)
.L_24:
        /*0090*/ 	.word	0x00000000
.L_25:


//--------------------- .nv.compat                --------------------------
	.section	.nv.compat,"",@"SHT_CUDA_COMPAT_INFO"
	.align	4
        /*0000*/ 	.byte	0x02, 0x02, 0x02, 0x00, 0x02, 0x05, 0x05, 0x00, 0x02, 0x03, 0x00, 0x00, 0x02, 0x06, 0x01, 0x00


//--------------------- .nv.callgraph             --------------------------
	.section	.nv.callgraph,"",@"SHT_CUDA_CALLGRAPH"
	.align	4
	.sectionentsize	8
	.align		4
        /*0000*/ 	.word	0x00000000
	.align		4
        /*0004*/ 	.word	0xffffffff
	.align		4
        /*0008*/ 	.word	0x00000000
	.align		4
        /*000c*/ 	.word	0xfffffffe
	.align		4
        /*0010*/ 	.word	0x00000000
	.align		4
        /*0014*/ 	.word	0xfffffffd
	.align		4
        /*0018*/ 	.word	0x00000000
	.align		4
        /*001c*/ 	.word	0xfffffffc


//--------------------- .text.triton_poi_fused__scaled_mm__to_copy_ones_7 --------------------------
	.section	.text.triton_poi_fused__scaled_mm__to_copy_ones_7,"ax",@progbits
	.align	128
        .global         triton_poi_fused__scaled_mm__to_copy_ones_7
        .type           triton_poi_fused__scaled_mm__to_copy_ones_7,@function
        .size           triton_poi_fused__scaled_mm__to_copy_ones_7,(.L_x_1 - triton_poi_fused__scaled_mm__to_copy_ones_7)
        .other          triton_poi_fused__scaled_mm__to_copy_ones_7,@"STO_CUDA_ENTRY STV_DEFAULT"
triton_poi_fused__scaled_mm__to_copy_ones_7:
.text.triton_poi_fused__scaled_mm__to_copy_ones_7:
[----:B------:R-:W-:Y:S01]  /*0000*/  LDC R1, c[0x0][0x37c] ;  /* 0x0000df00ff017b82 */ /* 0x000fe20000000800 */
[----:B------:R-:W0:Y:S07]  /*0010*/  S2R R0, SR_TID.X ;  /* 0x0000000000007919 */ /* 0x000e2e0000002100 */
[----:B------:R-:W1:Y:S01]  /*0020*/  LDC.64 R4, c[0x0][0x380] ;  /* 0x0000e000ff047b82 */ /* 0x000e620000000a00 */
[----:B------:R-:W2:Y:S01]  /*0030*/  LDCU.64 UR4, c[0x0][0x358] ;  /* 0x00006b00ff0477ac */ /* 0x000ea20008000a00 */
[----:B------:R-:W3:Y:S01]  /*0040*/  S2R R3, SR_CTAID.X ;  /* 0x0000000000037919 */ /* 0x000ee20000002500 */
[----:B------:R-:W4:Y:S05]  /*0050*/  LDCU.64 UR6, c[0x0][0x390] ;  /* 0x00007200ff0677ac */ /* 0x000f2a0008000a00 */
[----:B------:R-:W5:Y:S01]  /*0060*/  LDC.64 R6, c[0x0][0x388] ;  /* 0x0000e200ff067b82 */ /* 0x000f620000000a00 */
[----:B0-----:R-:W-:-:S05]  /*0070*/  IMAD.SHL.U32 R0, R0, 0x2, RZ ;  /* 0x0000000200007824 */ /* 0x001fca00078e00ff */
[----:B------:R-:W-:-:S05]  /*0080*/  LOP3.LUT R0, R0, 0x1fe, RZ, 0xc0, !PT ;  /* 0x000001fe00007812 */ /* 0x000fca00078ec0ff */
[----:B---3--:R-:W-:-:S04]  /*0090*/  IMAD R2, R3, 0x200, R0 ;  /* 0x0000020003027824 */ /* 0x008fc800078e0200 */
[----:B-1----:R-:W-:-:S04]  /*00a0*/  IMAD.WIDE R4, R2, 0x2, R4 ;  /* 0x0000000202047825 */ /* 0x002fc800078e0204 */
[----:B-----5:R-:W-:Y:S02]  /*00b0*/  IMAD.WIDE R6, R2, 0x2, R6 ;  /* 0x0000000202067825 */ /* 0x020fe400078e0206 */
[----:B--2---:R-:W2:Y:S04]  /*00c0*/  LDG.E R4, desc[UR4][R4.64] ;  /* 0x0000000404047981 */ /* 0x004ea8000c1e1900 */
[----:B------:R-:W3:Y:S01]  /*00d0*/  LDG.E R6, desc[UR4][R6.64] ;  /* 0x0000000406067981 */ /* 0x000ee2000c1e1900 */
[C---:B--2---:R-:W-:Y:S01]  /*00e0*/  PRMT R0, R4.reuse, 0x7632, R0 ;  /* 0x0000763204007816 */ /* 0x044fe20000000000 */
[----:B------:R-:W-:Y:S01]  /*00f0*/  IMAD.U32 R3, R4, 0x10000, RZ ;  /* 0x0001000004037824 */ /* 0x000fe200078e00ff */
[C---:B---3--:R-:W-:Y:S01]  /*0100*/  PRMT R8, R6.reuse, 0x7632, R8 ;  /* 0x0000763206087816 */ /* 0x048fe20000000008 */
[----:B------:R-:W-:-:S02]  /*0110*/  IMAD.U32 R10, R6, 0x10000, RZ ;  /* 0x00010000060a7824 */ /* 0x000fc400078e00ff */
[----:B------:R-:W-:Y:S02]  /*0120*/  IMAD.U32 R0, R0, 0x10000, RZ ;  /* 0x0001000000007824 */ /* 0x000fe400078e00ff */
[----:B------:R-:W-:Y:S02]  /*0130*/  IMAD.U32 R9, R8, 0x10000, RZ ;  /* 0x0001000008097824 */ /* 0x000fe400078e00ff */
[----:B------:R-:W-:Y:S01]  /*0140*/  FADD R10, R3, R10 ;  /* 0x0000000a030a7221 */ /* 0x000fe20000000000 */
[----:B------:R-:W-:Y:S01]  /*0150*/  SHF.R.S32.HI R3, RZ, 0x1f, R2 ;  /* 0x0000001fff037819 */ /* 0x000fe20000011402 */
[----:B------:R-:W-:-:S03]  /*0160*/  FADD R9, R0, R9 ;  /* 0x0000000900097221 */ /* 0x000fc60000000000 */
[C---:B------:R-:W-:Y:S01]  /*0170*/  FSETP.GT.AND P0, PT, R10.reuse, -448, PT ;  /* 0xc3e000000a00780b */ /* 0x040fe20003f04000 */
[----:B------:R-:W-:Y:S01]  /*0180*/  FSETP.NAN.AND P2, PT, R10, R10, PT ;  /* 0x0000000a0a00720b */ /* 0x000fe20003f48000 */
[----:B----4-:R-:W-:Y:S02]  /*0190*/  IADD.64 R2, R2, UR6 ;  /* 0x0000000602027c35 */ /* 0x010fe4000f8e0200 */
[C---:B------:R-:W-:Y:S01]  /*01a0*/  FSETP.GT.AND P1, PT, R9.reuse, -448, PT ;  /* 0xc3e000000900780b */ /* 0x040fe20003f24000 */
[----:B------:R-:W-:-:S08]  /*01b0*/  FSETP.NAN.AND P3, PT, R9, R9, PT ;  /* 0x000000090900720b */ /* 0x000fd00003f68000 */
[----:B------:R-:W-:-:S04]  /*01c0*/  @!P0 FSEL R10, R10, -448, P2 ;  /* 0xc3e000000a0a8808 */ /* 0x000fc80001000000 */
[----:B------:R-:W-:Y:S01]  /*01d0*/  @!P1 FSEL R9, R9, -448, P3 ;  /* 0xc3e0000009099808 */ /* 0x000fe20001800000 */
[C---:B------:R-:W-:Y:S01]  /*01e0*/  FSETP.GEU.AND P2, PT, R10.reuse, 448, PT ;  /* 0x43e000000a00780b */ /* 0x040fe20003f4e000 */
[----:B------:R-:W-:-:S03]  /*01f0*/  FSETP.NAN.AND P0, PT, R10, R10, PT ;  /* 0x0000000a0a00720b */ /* 0x000fc60003f08000 */
[C---:B------:R-:W-:Y:S01]  /*0200*/  FSETP.GEU.AND P3, PT, R9.reuse, 448, PT ;  /* 0x43e000000900780b */ /* 0x040fe20003f6e000 */
[----:B------:R-:W-:-:S08]  /*0210*/  FSETP.NAN.AND P1, PT, R9, R9, PT ;  /* 0x000000090900720b */ /* 0x000fd00003f28000 */
[----:B------:R-:W-:-:S04]  /*0220*/  @P2 SEL R10, R10, 0x43e00000, P0 ;  /* 0x43e000000a0a2807 */ /* 0x000fc80000000000 */
[----:B------:R-:W-:-:S05]  /*0230*/  @P3 SEL R9, R9, 0x43e00000, P1 ;  /* 0x43e0000009093807 */ /* 0x000fca0000800000 */
[----:B------:R-:W-:-:S05]  /*0240*/  F2FP.SATFINITE.E4M3.F32.PACK_AB_MERGE_C R9, R9, R10, RZ ;  /* 0x0000000a0909723e */ /* 0x000fca00048070ff */
[----:B------:R-:W-:Y:S01]  /*0250*/  STG.E.U16 desc[UR4][R2.64], R9 ;  /* 0x0000000902007986 */ /* 0x000fe2000c101504 */
[----:B------:R-:W-:Y:S05]  /*0260*/  EXIT ;  /* 0x000000000000794d */ /* 0x000fea0003800000 */
.L_x_0:
[----:B------:R-:W-:-:S00]  /*0270*/  BRA `(.L_x_0) ;  /* 0xfffffffc00fc7947 */ /* 0x000fc0000383ffff */
[----:B------:R-:W-:-:S00]  /*0280*/  NOP ;  /* 0x0000000000007918 */ /* 0x000fc00000000000 */
[----:B------:R-:W-:-:S00]  /*0290*/  NOP ;  /* 0x0000000000007918 */ /* 0x000fc00000000000 */
[----:B------:R-:W-:-:S00]  /*02a0*/  NOP ;  /* 0x0000000000007918 */ /* 0x000fc00000000000 */
[----:B------:R-:W-:-:S00]  /*02b0*/  NOP ;  /* 0x0000000000007918 */ /* 0x000fc00000000000 */
[----:B------:R-:W-:-:S00]  /*02c0*/  NOP ;  /* 0x0000000000007918 */ /* 0x000fc00000000000 */
[----:B------:R-:W-:-:S00]  /*02d0*/  NOP ;  /* 0x0000000000007918 */ /* 0x000fc00000000000 */
[----:B------:R-:W-:-:S00]  /*02e0*/  NOP ;  /* 0x0000000000007918 */ /* 0x000fc00000000000 */
[----:B------:R-:W-:-:S00]  /*02f0*/  NOP ;  /* 0x0000000000007918 */ /* 0x000fc00000000000 */
.L_x_1:


//--------------------- .nv.shared.reserved.0     --------------------------
	.section	.nv.shared.reserved.0,"aw",@nobits
	.weak		__nv_reservedSMEM_offset_0_alias
	.size		__nv_reservedSMEM_offset_0_alias, 0, 64
	.other		__nv_reservedSMEM_offset_0_alias,@"STO_CUDA_RESERVED_SHARED STV_DEFAULT"
__nv_reservedSMEM_offset_0_alias:
	.zero		0
	.zero		64


//--------------------- .nv.constant0.triton_poi_fused__scaled_mm__to_copy_ones_7 --------------------------
	.section	.nv.constant0.triton_poi_fused__scaled_mm__to_copy_ones_7,"a",@progbits
	.sectionflags	@""
	.align	4
.nv.constant0.triton_poi_fused__scaled_mm__to_copy_ones_7:
	.zero		936


//--------------------- SYMBOLS --------------------------

	.type		.nv.reservedSmem.offset0,@object
	.size		.nv.reservedSmem.offset0,0x4
